//
// Generated by NVIDIA NVVM Compiler
//
// Compiler Build ID: CL-36424714
// Cuda compilation tools, release 13.0, V13.0.88
// Based on NVVM 20.0.0
//

.version 9.0
.target sm_100
.address_size 64

	// .globl	_Z25multplicacaoEscalarMatriziiiPi

.visible .entry _Z25multplicacaoEscalarMatriziiiPi(
	.param .u32 _Z25multplicacaoEscalarMatriziiiPi_param_0,
	.param .u32 _Z25multplicacaoEscalarMatriziiiPi_param_1,
	.param .u32 _Z25multplicacaoEscalarMatriziiiPi_param_2,
	.param .u64 .ptr .align 1 _Z25multplicacaoEscalarMatriziiiPi_param_3
)
{
	.reg .pred 	%p<14>;
	.reg .b32 	%r<93>;
	.reg .b64 	%rd<30>;

	ld.param.u32 	%r18, [_Z25multplicacaoEscalarMatriziiiPi_param_0];
	ld.param.u32 	%r19, [_Z25multplicacaoEscalarMatriziiiPi_param_1];
	ld.param.u32 	%r20, [_Z25multplicacaoEscalarMatriziiiPi_param_2];
	ld.param.u64 	%rd7, [_Z25multplicacaoEscalarMatriziiiPi_param_3];
	cvta.to.global.u64 	%rd1, %rd7;
	setp.lt.s32 	%p1, %r18, 2;
	setp.lt.s32 	%p2, %r19, 1;
	or.pred  	%p3, %p1, %p2;
	@%p3 bra 	$L__BB0_16;
	and.b32  	%r1, %r19, 15;
	add.s32 	%r2, %r1, -1;
	and.b32  	%r3, %r19, 7;
	add.s32 	%r4, %r3, -1;
	and.b32  	%r5, %r19, 2147483632;
	and.b32  	%r6, %r19, 3;
	neg.s32 	%r7, %r5;
	add.s64 	%rd2, %rd1, 32;
	mov.b32 	%r88, 1;
$L__BB0_2:
	setp.lt.u32 	%p4, %r19, 16;
	mul.lo.s32 	%r9, %r88, 100;
	mov.b32 	%r91, 0;
	@%p4 bra 	$L__BB0_5;
	mul.wide.u32 	%rd8, %r9, 4;
	add.s64 	%rd29, %rd2, %rd8;
	mov.u32 	%r89, %r7;
$L__BB0_4:
	.pragma "nounroll";
	ld.global.u32 	%r23, [%rd29+-32];
	mul.lo.s32 	%r24, %r23, %r20;
	st.global.u32 	[%rd29+-32], %r24;
	ld.global.u32 	%r25, [%rd29+-28];
	mul.lo.s32 	%r26, %r25, %r20;
	st.global.u32 	[%rd29+-28], %r26;
	ld.global.u32 	%r27, [%rd29+-24];
	mul.lo.s32 	%r28, %r27, %r20;
	st.global.u32 	[%rd29+-24], %r28;
	ld.global.u32 	%r29, [%rd29+-20];
	mul.lo.s32 	%r30, %r29, %r20;
	st.global.u32 	[%rd29+-20], %r30;
	ld.global.u32 	%r31, [%rd29+-16];
	mul.lo.s32 	%r32, %r31, %r20;
	st.global.u32 	[%rd29+-16], %r32;
	ld.global.u32 	%r33, [%rd29+-12];
	mul.lo.s32 	%r34, %r33, %r20;
	st.global.u32 	[%rd29+-12], %r34;
	ld.global.u32 	%r35, [%rd29+-8];
	mul.lo.s32 	%r36, %r35, %r20;
	st.global.u32 	[%rd29+-8], %r36;
	ld.global.u32 	%r37, [%rd29+-4];
	mul.lo.s32 	%r38, %r37, %r20;
	st.global.u32 	[%rd29+-4], %r38;
	ld.global.u32 	%r39, [%rd29];
	mul.lo.s32 	%r40, %r39, %r20;
	st.global.u32 	[%rd29], %r40;
	ld.global.u32 	%r41, [%rd29+4];
	mul.lo.s32 	%r42, %r41, %r20;
	st.global.u32 	[%rd29+4], %r42;
	ld.global.u32 	%r43, [%rd29+8];
	mul.lo.s32 	%r44, %r43, %r20;
	st.global.u32 	[%rd29+8], %r44;
	ld.global.u32 	%r45, [%rd29+12];
	mul.lo.s32 	%r46, %r45, %r20;
	st.global.u32 	[%rd29+12], %r46;
	ld.global.u32 	%r47, [%rd29+16];
	mul.lo.s32 	%r48, %r47, %r20;
	st.global.u32 	[%rd29+16], %r48;
	ld.global.u32 	%r49, [%rd29+20];
	mul.lo.s32 	%r50, %r49, %r20;
	st.global.u32 	[%rd29+20], %r50;
	ld.global.u32 	%r51, [%rd29+24];
	mul.lo.s32 	%r52, %r51, %r20;
	st.global.u32 	[%rd29+24], %r52;
	ld.global.u32 	%r53, [%rd29+28];
	mul.lo.s32 	%r54, %r53, %r20;
	st.global.u32 	[%rd29+28], %r54;
	add.s32 	%r89, %r89, 16;
	add.s64 	%rd29, %rd29, 64;
	setp.eq.s32 	%p5, %r89, 0;
	mov.u32 	%r91, %r5;
	@%p5 bra 	$L__BB0_5;
	bra.uni 	$L__BB0_4;
$L__BB0_5:
	setp.eq.s32 	%p6, %r1, 0;
	@%p6 bra 	$L__BB0_15;
	setp.lt.u32 	%p7, %r2, 7;
	@%p7 bra 	$L__BB0_8;
	add.s32 	%r55, %r91, %r9;
	mul.wide.u32 	%rd9, %r55, 4;
	add.s64 	%rd10, %rd1, %rd9;
	ld.global.u32 	%r56, [%rd10];
	mul.lo.s32 	%r57, %r56, %r20;
	st.global.u32 	[%rd10], %r57;
	cvt.u64.u32 	%rd11, %r9;
	cvt.u64.u32 	%rd12, %r91;
	add.s64 	%rd13, %rd12, %rd11;
	shl.b64 	%rd14, %rd13, 2;
	add.s64 	%rd15, %rd1, %rd14;
	ld.global.u32 	%r58, [%rd15+4];
	mul.lo.s32 	%r59, %r58, %r20;
	st.global.u32 	[%rd15+4], %r59;
	ld.global.u32 	%r60, [%rd15+8];
	mul.lo.s32 	%r61, %r60, %r20;
	st.global.u32 	[%rd15+8], %r61;
	ld.global.u32 	%r62, [%rd15+12];
	mul.lo.s32 	%r63, %r62, %r20;
	st.global.u32 	[%rd15+12], %r63;
	ld.global.u32 	%r64, [%rd15+16];
	mul.lo.s32 	%r65, %r64, %r20;
	st.global.u32 	[%rd15+16], %r65;
	ld.global.u32 	%r66, [%rd15+20];
	mul.lo.s32 	%r67, %r66, %r20;
	st.global.u32 	[%rd15+20], %r67;
	ld.global.u32 	%r68, [%rd15+24];
	mul.lo.s32 	%r69, %r68, %r20;
	st.global.u32 	[%rd15+24], %r69;
	ld.global.u32 	%r70, [%rd15+28];
	mul.lo.s32 	%r71, %r70, %r20;
	st.global.u32 	[%rd15+28], %r71;
	add.s32 	%r91, %r91, 8;
$L__BB0_8:
	setp.eq.s32 	%p8, %r3, 0;
	@%p8 bra 	$L__BB0_15;
	setp.lt.u32 	%p9, %r4, 3;
	@%p9 bra 	$L__BB0_11;
	add.s32 	%r72, %r91, %r9;
	mul.wide.u32 	%rd16, %r72, 4;
	add.s64 	%rd17, %rd1, %rd16;
	ld.global.u32 	%r73, [%rd17];
	mul.lo.s32 	%r74, %r73, %r20;
	st.global.u32 	[%rd17], %r74;
	cvt.u64.u32 	%rd18, %r9;
	cvt.u64.u32 	%rd19, %r91;
	add.s64 	%rd20, %rd19, %rd18;
	shl.b64 	%rd21, %rd20, 2;
	add.s64 	%rd22, %rd1, %rd21;
	ld.global.u32 	%r75, [%rd22+4];
	mul.lo.s32 	%r76, %r75, %r20;
	st.global.u32 	[%rd22+4], %r76;
	ld.global.u32 	%r77, [%rd22+8];
	mul.lo.s32 	%r78, %r77, %r20;
	st.global.u32 	[%rd22+8], %r78;
	ld.global.u32 	%r79, [%rd22+12];
	mul.lo.s32 	%r80, %r79, %r20;
	st.global.u32 	[%rd22+12], %r80;
	add.s32 	%r91, %r91, 4;
$L__BB0_11:
	setp.eq.s32 	%p10, %r6, 0;
	@%p10 bra 	$L__BB0_15;
	setp.eq.s32 	%p11, %r6, 1;
	add.s32 	%r81, %r91, %r9;
	mul.wide.u32 	%rd23, %r81, 4;
	add.s64 	%rd24, %rd1, %rd23;
	ld.global.u32 	%r82, [%rd24];
	mul.lo.s32 	%r83, %r82, %r20;
	st.global.u32 	[%rd24], %r83;
	@%p11 bra 	$L__BB0_15;
	setp.eq.s32 	%p12, %r6, 2;
	cvt.u64.u32 	%rd25, %r9;
	cvt.u64.u32 	%rd26, %r91;
	add.s64 	%rd27, %rd26, %rd25;
	shl.b64 	%rd28, %rd27, 2;
	add.s64 	%rd6, %rd1, %rd28;
	ld.global.u32 	%r84, [%rd6+4];
	mul.lo.s32 	%r85, %r84, %r20;
	st.global.u32 	[%rd6+4], %r85;
	@%p12 bra 	$L__BB0_15;
	ld.global.u32 	%r86, [%rd6+8];
	mul.lo.s32 	%r87, %r86, %r20;
	st.global.u32 	[%rd6+8], %r87;
$L__BB0_15:
	add.s32 	%r88, %r88, 1;
	setp.ne.s32 	%p13, %r88, %r18;
	@%p13 bra 	$L__BB0_2;
$L__BB0_16:
	ret;

}


// ===== COMPILED SASS (sm_100) =====

	.target	sm_100

	.elftype	@"ET_EXEC"


//--------------------- .note.nv.tkinfo           --------------------------
	.section	.note.nv.tkinfo,"",@"SHT_NOTE"
	.sectionflags	@"SHF_NOTE_NV_TKINFO"
	.tkinfo
        /*0018*/ 	.word	0x00000002
        /*0030*/ 	.string	""
        /*0030*/ 	.string	"ptxas"
        /*0030*/ 	.string	"Cuda compilation tools, release 13.0, V13.0.88"
        /*0030*/ 	.string	"Build cuda_13.0.r13.0/compiler.36424714_0"
        /*0030*/ 	.string	"-arch sm_100 -m 64 "



//--------------------- .note.nv.cuinfo           --------------------------
	.section	.note.nv.cuinfo,"",@"SHT_NOTE"
	.sectionflags	@"SHF_NOTE_NV_CUINFO"
        /*0018*/ 	.short	0x0002
        /*001a*/ 	.short	0x0064
        /*001c*/ 	.short	0x0082
	.zero		2


//--------------------- .nv.info                  --------------------------
	.section	.nv.info,"",@"SHT_CUDA_INFO"
	.align	4


	//----- nvinfo : EIATTR_REGCOUNT
	.align		4
        /*0000*/ 	.byte	0x04, 0x2f
        /*0002*/ 	.short	(.L_1 - .L_0)
	.align		4
.L_0:
        /*0004*/ 	.word	index@(_Z25multplicacaoEscalarMatriziiiPi)
        /*0008*/ 	.word	0x00000020


	//----- nvinfo : EIATTR_FRAME_SIZE
	.align		4
.L_1:
        /*000c*/ 	.byte	0x04, 0x11
        /*000e*/ 	.short	(.L_3 - .L_2)
	.align		4
.L_2:
        /*0010*/ 	.word	index@(_Z25multplicacaoEscalarMatriziiiPi)
        /*0014*/ 	.word	0x00000000


	//----- nvinfo : EIATTR_MIN_STACK_SIZE
	.align		4
.L_3:
        /*0018*/ 	.byte	0x04, 0x12
        /*001a*/ 	.short	(.L_5 - .L_4)
	.align		4
.L_4:
        /*001c*/ 	.word	index@(_Z25multplicacaoEscalarMatriziiiPi)
        /*0020*/ 	.word	0x00000000
.L_5:


//--------------------- .nv.compat                --------------------------
	.section	.nv.compat,"",@"SHT_CUDA_COMPAT_INFO"
	.align	4
        /*0000*/ 	.byte	0x02, 0x09, 0x00, 0x00, 0x02, 0x02, 0x01, 0x00, 0x02, 0x05, 0x05, 0x00, 0x03, 0x07, 0x01, 0x01
        /*0010*/ 	.byte	0x02, 0x03, 0x00, 0x00, 0x02, 0x06, 0x01, 0x00, 0x04, 0x0b, 0x08, 0x00, 0x09, 0x00, 0x00, 0x00
        /*0020*/ 	.byte	0x00, 0x00, 0x00, 0x00


//--------------------- .nv.info._Z25multplicacaoEscalarMatriziiiPi --------------------------
	.section	.nv.info._Z25multplicacaoEscalarMatriziiiPi,"",@"SHT_CUDA_INFO"
	.sectionflags	@""
	.align	4


	//----- nvinfo : EIATTR_CUDA_API_VERSION
	.align		4
        /*0000*/ 	.byte	0x04, 0x37
        /*0002*/ 	.short	(.L_7 - .L_6)
.L_6:
        /*0004*/ 	.word	0x00000082


	//----- nvinfo : EIATTR_KPARAM_INFO
	.align		4
.L_7:
        /*0008*/ 	.byte	0x04, 0x17
        /*000a*/ 	.short	(.L_9 - .L_8)
.L_8:
        /*000c*/ 	.word	0x00000000
        /*0010*/ 	.short	0x0003
        /*0012*/ 	.short	0x0010
        /*0014*/ 	.byte	0x00, 0xf5, 0x21, 0x00


	//----- nvinfo : EIATTR_KPARAM_INFO
	.align		4
.L_9:
        /*0018*/ 	.byte	0x04, 0x17
        /*001a*/ 	.short	(.L_11 - .L_10)
.L_10:
        /*001c*/ 	.word	0x00000000
        /*0020*/ 	.short	0x0002
        /*0022*/ 	.short	0x0008
        /*0024*/ 	.byte	0x00, 0xf0, 0x11, 0x00


	//----- nvinfo : EIATTR_KPARAM_INFO
	.align		4
.L_11:
        /*0028*/ 	.byte	0x04, 0x17
        /*002a*/ 	.short	(.L_13 - .L_12)
.L_12:
        /*002c*/ 	.word	0x00000000
        /*0030*/ 	.short	0x0001
        /*0032*/ 	.short	0x0004
        /*0034*/ 	.byte	0x00, 0xf0, 0x11, 0x00


	//----- nvinfo : EIATTR_KPARAM_INFO
	.align		4
.L_13:
        /*0038*/ 	.byte	0x04, 0x17
        /*003a*/ 	.short	(.L_15 - .L_14)
.L_14:
        /*003c*/ 	.word	0x00000000
        /*0040*/ 	.short	0x0000
        /*0042*/ 	.short	0x0000
        /*0044*/ 	.byte	0x00, 0xf0, 0x11, 0x00


	//----- nvinfo : EIATTR_SPARSE_MMA_MASK
	.align		4
.L_15:
        /*0048*/ 	.byte	0x03, 0x50
        /*004a*/ 	.short	0x0000


	//----- nvinfo : EIATTR_MAXREG_COUNT
	.align		4
        /*004c*/ 	.byte	0x03, 0x1b
        /*004e*/ 	.short	0x00ff


	//----- nvinfo : EIATTR_MERCURY_ISA_VERSION
	.align		4
        /*0050*/ 	.byte	0x03, 0x5f
        /*0052*/ 	.short	0x0101


	//----- nvinfo : EIATTR_VRC_CTA_INIT_COUNT
	.align		4
        /*0054*/ 	.byte	0x02, 0x4a
	.zero		1
	.zero		1


	//----- nvinfo : EIATTR_EXIT_INSTR_OFFSETS
	.align		4
        /*0058*/ 	.byte	0x04, 0x1c
        /*005a*/ 	.short	(.L_17 - .L_16)


	//   ....[0]....
.L_16:
        /*005c*/ 	.word	0x00000040


	//   ....[1]....
        /*0060*/ 	.word	0x00000b20


	//----- nvinfo : EIATTR_CBANK_PARAM_SIZE
	.align		4
.L_17:
        /*0064*/ 	.byte	0x03, 0x19
        /*0066*/ 	.short	0x0018


	//----- nvinfo : EIATTR_PARAM_CBANK
	.align		4
        /*0068*/ 	.byte	0x04, 0x0a
        /*006a*/ 	.short	(.L_19 - .L_18)
	.align		4
.L_18:
        /*006c*/ 	.word	index@(.nv.constant0._Z25multplicacaoEscalarMatriziiiPi)
        /*0070*/ 	.short	0x0380
        /*0072*/ 	.short	0x0018


	//----- nvinfo : EIATTR_SW_WAR
	.align		4
.L_19:
        /*0074*/ 	.byte	0x04, 0x36
        /*0076*/ 	.short	(.L_21 - .L_20)
.L_20:
        /*0078*/ 	.word	0x00000008
.L_21:


//--------------------- .nv.callgraph             --------------------------
	.section	.nv.callgraph,"",@"SHT_CUDA_CALLGRAPH"
	.align	4
	.sectionentsize	8
	.align		4
        /*0000*/ 	.word	0x00000000
	.align		4
        /*0004*/ 	.word	0xffffffff
	.align		4
        /*0008*/ 	.word	0x00000000
	.align		4
        /*000c*/ 	.word	0xfffffffe
	.align		4
        /*0010*/ 	.word	0x00000000
	.align		4
        /*0014*/ 	.word	0xfffffffd
	.align		4
        /*0018*/ 	.word	0x00000000
	.align		4
        /*001c*/ 	.word	0xfffffffc


//--------------------- .text._Z25multplicacaoEscalarMatriziiiPi --------------------------
	.section	.text._Z25multplicacaoEscalarMatriziiiPi,"ax",@progbits
	.align	128
        .global         _Z25multplicacaoEscalarMatriziiiPi
        .type           _Z25multplicacaoEscalarMatriziiiPi,@function
        .size           _Z25multplicacaoEscalarMatriziiiPi,(.L_x_7 - _Z25multplicacaoEscalarMatriziiiPi)
        .other          _Z25multplicacaoEscalarMatriziiiPi,@"STO_CUDA_ENTRY STV_DEFAULT"
_Z25multplicacaoEscalarMatriziiiPi:
.text._Z25multplicacaoEscalarMatriziiiPi:
[----:B------:R-:W-:Y:S08]  /*0000*/  LDC R1, c[0x0][0x37c] ;  /* 0x0000df00ff017b82 */ /* 0x000ff00000000800 */
[----:B------:R-:W0:Y:S02]  /*0010*/  LDC.64 R2, c[0x0][0x380] ;  /* 0x0000e000ff027b82 */ /* 0x000e240000000a00 */
[----:B0-----:R-:W-:-:S04]  /*0020*/  ISETP.GE.AND P0, PT, R3, 0x1, PT ;  /* 0x000000010300780c */ /* 0x001fc80003f06270 */
[----:B------:R-:W-:-:S13]  /*0030*/  ISETP.LT.OR P0, PT, R2, 0x2, !P0 ;  /* 0x000000020200780c */ /* 0x000fda0004701670 */
[----:B------:R-:W-:Y:S05]  /*0040*/  @P0 EXIT ;  /* 0x000000000000094d */ /* 0x000fea0003800000 */
[----:B------:R-:W0:Y:S01]  /*0050*/  LDCU.64 UR4, c[0x0][0x390] ;  /* 0x00007200ff0477ac */ /* 0x000e220008000a00 */
[C---:B------:R-:W-:Y:S02]  /*0060*/  LOP3.LUT R18, R3.reuse, 0xf, RZ, 0xc0, !PT ;  /* 0x0000000f03127812 */ /* 0x040fe400078ec0ff */
[C---:B------:R-:W-:Y:S01]  /*0070*/  LOP3.LUT R17, R3.reuse, 0x7, RZ, 0xc0, !PT ;  /* 0x0000000703117812 */ /* 0x040fe200078ec0ff */
[----:B------:R-:W1:Y:S01]  /*0080*/  LDCU.64 UR10, c[0x0][0x358] ;  /* 0x00006b00ff0a77ac */ /* 0x000e620008000a00 */
[----:B------:R-:W-:Y:S02]  /*0090*/  IADD3 R0, PT, PT, R18, -0x1, RZ ;  /* 0xffffffff12007810 */ /* 0x000fe40007ffe0ff */
[----:B------:R-:W-:Y:S01]  /*00a0*/  LOP3.LUT R5, R3, 0x7ffffff0, RZ, 0xc0, !PT ;  /* 0x7ffffff003057812 */ /* 0x000fe200078ec0ff */
[----:B------:R-:W-:Y:S01]  /*00b0*/  UMOV UR6, 0x1 ;  /* 0x0000000100067882 */ /* 0x000fe20000000000 */
[----:B------:R-:W-:Y:S02]  /*00c0*/  IADD3 R2, PT, PT, R17, -0x1, RZ ;  /* 0xffffffff11027810 */ /* 0x000fe40007ffe0ff */
[----:B------:R-:W-:Y:S01]  /*00d0*/  ISETP.GE.U32.AND P0, PT, R0, 0x7, PT ;  /* 0x000000070000780c */ /* 0x000fe20003f06070 */
[----:B------:R-:W-:Y:S01]  /*00e0*/  IMAD.MOV R0, RZ, RZ, -R5 ;  /* 0x000000ffff007224 */ /* 0x000fe200078e0a05 */
[----:B------:R-:W-:-:S02]  /*00f0*/  ISETP.GE.U32.AND P1, PT, R2, 0x3, PT ;  /* 0x000000030200780c */ /* 0x000fc40003f26070 */
[----:B------:R-:W-:Y:S01]  /*0100*/  LOP3.LUT R4, R3, 0x3, RZ, 0xc0, !PT ;  /* 0x0000000303047812 */ /* 0x000fe200078ec0ff */
[----:B0-----:R-:W-:-:S04]  /*0110*/  UIADD3 UR4, UP0, UPT, UR4, 0x20, URZ ;  /* 0x0000002004047890 */ /* 0x001fc8000ff1e0ff */
[----:B-1----:R-:W-:-:S12]  /*0120*/  UIADD3.X UR5, UPT, UPT, URZ, UR5, URZ, UP0, !UPT ;  /* 0x00000005ff057290 */ /* 0x002fd800087fe4ff */
.L_x_5:
[----:B0-----:R-:W0:Y:S01]  /*0130*/  LDCU.64 UR8, c[0x0][0x380] ;  /* 0x00007000ff0877ac */ /* 0x001e220008000a00 */
[----:B---34-:R-:W-:Y:S01]  /*0140*/  HFMA2 R2, -RZ, RZ, 0, 0 ;  /* 0x00000000ff027431 */ /* 0x018fe200000001ff */
[----:B------:R-:W-:Y:S02]  /*0150*/  UIMAD UR12, UR6, 0x64, URZ ;  /* 0x00000064060c78a4 */ /* 0x000fe4000f8e02ff */
[----:B------:R-:W-:Y:S02]  /*0160*/  UIADD3 UR6, UPT, UPT, UR6, 0x1, URZ ;  /* 0x0000000106067890 */ /* 0x000fe4000fffe0ff */
[----:B0-----:R-:W-:Y:S02]  /*0170*/  UISETP.GE.U32.AND UP0, UPT, UR9, 0x10, UPT ;  /* 0x000000100900788c */ /* 0x001fe4000bf06070 */
[----:B------:R-:W-:-:S07]  /*0180*/  UISETP.NE.AND UP1, UPT, UR6, UR8, UPT ;  /* 0x000000080600728c */ /* 0x000fce000bf25270 */
[----:B-12---:R-:W-:Y:S05]  /*0190*/  BRA.U !UP0, `(.L_x_0) ;  /* 0x0000000508047547 */ /* 0x006fea000b800000 */
[----:B------:R-:W-:Y:S01]  /*01a0*/  UIMAD.WIDE.U32 UR8, UR12, 0x4, UR4 ;  /* 0x000000040c0878a5 */ /* 0x000fe2000f8e0004 */
[----:B------:R-:W0:Y:S05]  /*01b0*/  LDCU UR7, c[0x0][0x388] ;  /* 0x00007100ff0777ac */ /* 0x000e2a0008000800 */
[----:B------:R-:W-:Y:S01]  /*01c0*/  MOV R2, UR8 ;  /* 0x0000000800027c02 */ /* 0x000fe20008000f00 */
[----:B------:R-:W-:Y:S01]  /*01d0*/  IMAD.U32 R3, RZ, RZ, UR9 ;  /* 0x00000009ff037e24 */ /* 0x000fe2000f8e00ff */
[----:B------:R-:W-:Y:S02]  /*01e0*/  MOV R7, UR9 ;  /* 0x0000000900077c02 */ /* 0x000fe40008000f00 */
[----:B------:R-:W-:Y:S01]  /*01f0*/  MOV R6, UR8 ;  /* 0x0000000800067c02 */ /* 0x000fe20008000f00 */
[----:B------:R-:W-:Y:S01]  /*0200*/  IMAD.MOV.U32 R8, RZ, RZ, R2 ;  /* 0x000000ffff087224 */ /* 0x000fe200078e0002 */
[----:B------:R-:W-:-:S02]  /*0210*/  MOV R13, R7 ;  /* 0x00000007000d7202 */ /* 0x000fc40000000f00 */
[----:B------:R-:W-:-:S07]  /*0220*/  MOV R6, R0 ;  /* 0x0000000000067202 */ /* 0x000fce0000000f00 */
.L_x_1:
[----:B---3--:R-:W-:Y:S01]  /*0230*/  IMAD.MOV.U32 R2, RZ, RZ, R8 ;  /* 0x000000ffff027224 */ /* 0x008fe200078e0008 */
[----:B------:R-:W-:-:S05]  /*0240*/  MOV R3, R13 ;  /* 0x0000000d00037202 */ /* 0x000fca0000000f00 */
[----:B------:R-:W0:Y:S04]  /*0250*/  LDG.E R19, desc[UR10][R2.64+-0x20] ;  /* 0xffffe00a02137981 */ /* 0x000e28000c1e1900 */
[----:B------:R-:W2:Y:S04]  /*0260*/  LDG.E R20, desc[UR10][R2.64+-0x1c] ;  /* 0xffffe40a02147981 */ /* 0x000ea8000c1e1900 */
[----:B------:R-:W3:Y:S04]  /*0270*/  LDG.E R22, desc[UR10][R2.64+-0x18] ;  /* 0xffffe80a02167981 */ /* 0x000ee8000c1e1900 */
[----:B------:R-:W4:Y:S04]  /*0280*/  LDG.E R24, desc[UR10][R2.64+-0x14] ;  /* 0xffffec0a02187981 */ /* 0x000f28000c1e1900 */
[----:B------:R-:W5:Y:S04]  /*0290*/  LDG.E R26, desc[UR10][R2.64+-0x10] ;  /* 0xfffff00a021a7981 */ /* 0x000f68000c1e1900 */
        /* <DEDUP_REMOVED lines=10> */
[----:B------:R-:W5:Y:S01]  /*0340*/  LDG.E R8, desc[UR10][R2.64+0x1c] ;  /* 0x00001c0a02087981 */ /* 0x000f62000c1e1900 */
[----:B------:R-:W-:-:S04]  /*0350*/  IADD3 R6, PT, PT, R6, 0x10, RZ ;  /* 0x0000001006067810 */ /* 0x000fc80007ffe0ff */
[----:B------:R-:W-:Y:S01]  /*0360*/  ISETP.NE.AND P2, PT, R6, RZ, PT ;  /* 0x000000ff0600720c */ /* 0x000fe20003f45270 */
[----:B0-----:R-:W-:Y:S02]  /*0370*/  IMAD R19, R19, UR7, RZ ;  /* 0x0000000713137c24 */ /* 0x001fe4000f8e02ff */
[----:B--2---:R-:W-:-:S03]  /*0380*/  IMAD R21, R20, UR7, RZ ;  /* 0x0000000714157c24 */ /* 0x004fc6000f8e02ff */
[----:B------:R0:W-:Y:S01]  /*0390*/  STG.E desc[UR10][R2.64+-0x20], R19 ;  /* 0xffffe01302007986 */ /* 0x0001e2000c10190a */
[----:B---3--:R-:W-:-:S03]  /*03a0*/  IMAD R23, R22, UR7, RZ ;  /* 0x0000000716177c24 */ /* 0x008fc6000f8e02ff */
[----:B------:R1:W-:Y:S01]  /*03b0*/  STG.E desc[UR10][R2.64+-0x1c], R21 ;  /* 0xffffe41502007986 */ /* 0x0003e2000c10190a */
[----:B----4-:R-:W-:-:S03]  /*03c0*/  IMAD R25, R24, UR7, RZ ;  /* 0x0000000718197c24 */ /* 0x010fc6000f8e02ff */
[----:B------:R2:W-:Y:S01]  /*03d0*/  STG.E desc[UR10][R2.64+-0x18], R23 ;  /* 0xffffe81702007986 */ /* 0x0005e2000c10190a */
[----:B-----5:R-:W-:-:S03]  /*03e0*/  IMAD R27, R26, UR7, RZ ;  /* 0x000000071a1b7c24 */ /* 0x020fc6000f8e02ff */
[----:B------:R-:W-:Y:S01]  /*03f0*/  STG.E desc[UR10][R2.64+-0x14], R25 ;  /* 0xffffec1902007986 */ /* 0x000fe2000c10190a */
[----:B------:R-:W-:-:S03]  /*0400*/  IMAD R29, R28, UR7, RZ ;  /* 0x000000071c1d7c24 */ /* 0x000fc6000f8e02ff */
[----:B------:R-:W-:Y:S01]  /*0410*/  STG.E desc[UR10][R2.64+-0x10], R27 ;  /* 0xfffff01b02007986 */ /* 0x000fe2000c10190a */
[----:B0-----:R-:W-:-:S03]  /*0420*/  IMAD R19, R16, UR7, RZ ;  /* 0x0000000710137c24 */ /* 0x001fc6000f8e02ff */
[----:B------:R-:W-:Y:S01]  /*0430*/  STG.E desc[UR10][R2.64+-0xc], R29 ;  /* 0xfffff41d02007986 */ /* 0x000fe2000c10190a */
[----:B------:R-:W-:-:S03]  /*0440*/  IMAD R12, R12, UR7, RZ ;  /* 0x000000070c0c7c24 */ /* 0x000fc6000f8e02ff */
        /* <DEDUP_REMOVED lines=8> */
[----:B------:R0:W-:Y:S01]  /*04d0*/  STG.E desc[UR10][R2.64+0x8], R13 ;  /* 0x0000080d02007986 */ /* 0x0001e2000c10190a */
[----:B------:R-:W-:-:S03]  /*04e0*/  IMAD R7, R7, UR7, RZ ;  /* 0x0000000707077c24 */ /* 0x000fc6000f8e02ff */
[----:B------:R3:W-:Y:S01]  /*04f0*/  STG.E desc[UR10][R2.64+0xc], R11 ;  /* 0x00000c0b02007986 */ /* 0x0007e2000c10190a */
[----:B-1----:R-:W-:-:S03]  /*0500*/  IMAD R21, R10, UR7, RZ ;  /* 0x000000070a157c24 */ /* 0x002fc6000f8e02ff */
[----:B------:R3:W-:Y:S01]  /*0510*/  STG.E desc[UR10][R2.64+0x10], R7 ;  /* 0x0000100702007986 */ /* 0x0007e2000c10190a */
[----:B------:R-:W-:-:S03]  /*0520*/  IMAD R9, R9, UR7, RZ ;  /* 0x0000000709097c24 */ /* 0x000fc6000f8e02ff */
[----:B------:R3:W-:Y:S01]  /*0530*/  STG.E desc[UR10][R2.64+0x14], R21 ;  /* 0x0000141502007986 */ /* 0x0007e2000c10190a */
[----:B--2---:R-:W-:Y:S01]  /*0540*/  IMAD R23, R8, UR7, RZ ;  /* 0x0000000708177c24 */ /* 0x004fe2000f8e02ff */
[----:B------:R-:W-:Y:S02]  /*0550*/  IADD3 R8, P3, PT, R2, 0x40, RZ ;  /* 0x0000004002087810 */ /* 0x000fe40007f7e0ff */
[----:B------:R3:W-:Y:S04]  /*0560*/  STG.E desc[UR10][R2.64+0x18], R9 ;  /* 0x0000180902007986 */ /* 0x0007e8000c10190a */
[----:B------:R3:W-:Y:S01]  /*0570*/  STG.E desc[UR10][R2.64+0x1c], R23 ;  /* 0x00001c1702007986 */ /* 0x0007e2000c10190a */
[----:B0-----:R-:W-:Y:S01]  /*0580*/  IMAD.X R13, RZ, RZ, R3, P3 ;  /* 0x000000ffff0d7224 */ /* 0x001fe200018e0603 */
[----:B------:R-:W-:Y:S06]  /*0590*/  @P2 BRA `(.L_x_1) ;  /* 0xfffffffc00242947 */ /* 0x000fec000383ffff */
[----:B---3--:R-:W-:-:S07]  /*05a0*/  MOV R2, R5 ;  /* 0x0000000500027202 */ /* 0x008fce0000000f00 */
.L_x_0:
[----:B------:R-:W-:-:S13]  /*05b0*/  ISETP.NE.AND P2, PT, R18, RZ, PT ;  /* 0x000000ff1200720c */ /* 0x000fda0003f45270 */
[----:B------:R-:W-:Y:S05]  /*05c0*/  @!P2 BRA `(.L_x_2) ;  /* 0x000000040050a947 */ /* 0x000fea0003800000 */
[----:B------:R-:W-:Y:S01]  /*05d0*/  ISETP.NE.AND P2, PT, R17, RZ, PT ;  /* 0x000000ff1100720c */ /* 0x000fe20003f45270 */
[----:B------:R-:W-:-:S12]  /*05e0*/  @!P0 BRA `(.L_x_3) ;  /* 0x0000000000888947 */ /* 0x000fd80003800000 */
[----:B------:R-:W0:Y:S01]  /*05f0*/  LDC.64 R8, c[0x0][0x390] ;  /* 0x0000e400ff087b82 */ /* 0x000e220000000a00 */
[----:B------:R-:W-:Y:S01]  /*0600*/  IADD3 R3, PT, PT, R2, UR12, RZ ;  /* 0x0000000c02037c10 */ /* 0x000fe2000fffe0ff */
[----:B------:R-:W1:Y:S06]  /*0610*/  LDCU UR7, c[0x0][0x388] ;  /* 0x00007100ff0777ac */ /* 0x000e6c0008000800 */
[----:B------:R-:W2:Y:S01]  /*0620*/  LDC.64 R12, c[0x0][0x390] ;  /* 0x0000e400ff0c7b82 */ /* 0x000ea20000000a00 */
[----:B0-----:R-:W-:-:S05]  /*0630*/  IMAD.WIDE.U32 R8, R3, 0x4, R8 ;  /* 0x0000000403087825 */ /* 0x001fca00078e0008 */
[----:B------:R-:W1:Y:S01]  /*0640*/  LDG.E R3, desc[UR10][R8.64] ;  /* 0x0000000a08037981 */ /* 0x000e62000c1e1900 */
[----:B------:R-:W-:-:S05]  /*0650*/  IADD3 R7, P3, PT, R2, UR12, RZ ;  /* 0x0000000c02077c10 */ /* 0x000fca000ff7e0ff */
[----:B------:R-:W-:Y:S01]  /*0660*/  IMAD.X R10, RZ, RZ, RZ, P3 ;  /* 0x000000ffff0a7224 */ /* 0x000fe200018e06ff */
[----:B--2---:R-:W-:-:S04]  /*0670*/  LEA R6, P3, R7, R12, 0x2 ;  /* 0x0000000c07067211 */ /* 0x004fc800078610ff */
[----:B------:R-:W-:Y:S01]  /*0680*/  LEA.HI.X R7, R7, R13, R10, 0x2, P3 ;  /* 0x0000000d07077211 */ /* 0x000fe200018f140a */
[----:B-1----:R-:W-:-:S05]  /*0690*/  IMAD R3, R3, UR7, RZ ;  /* 0x0000000703037c24 */ /* 0x002fca000f8e02ff */
[----:B------:R0:W-:Y:S04]  /*06a0*/  STG.E desc[UR10][R8.64], R3 ;  /* 0x0000000308007986 */ /* 0x0001e8000c10190a */
[----:B------:R-:W2:Y:S04]  /*06b0*/  LDG.E R10, desc[UR10][R6.64+0x4] ;  /* 0x0000040a060a7981 */ /* 0x000ea8000c1e1900 */
[----:B------:R-:W3:Y:S04]  /*06c0*/  LDG.E R12, desc[UR10][R6.64+0x8] ;  /* 0x0000080a060c7981 */ /* 0x000ee8000c1e1900 */
[----:B------:R-:W0:Y:S04]  /*06d0*/  LDG.E R14, desc[UR10][R6.64+0xc] ;  /* 0x00000c0a060e7981 */ /* 0x000e28000c1e1900 */
[----:B------:R-:W4:Y:S04]  /*06e0*/  LDG.E R15, desc[UR10][R6.64+0x10] ;  /* 0x0000100a060f7981 */ /* 0x000f28000c1e1900 */
[----:B------:R-:W5:Y:S04]  /*06f0*/  LDG.E R16, desc[UR10][R6.64+0x14] ;  /* 0x0000140a06107981 */ /* 0x000f68000c1e1900 */
[----:B------:R-:W5:Y:S04]  /*0700*/  LDG.E R19, desc[UR10][R6.64+0x18] ;  /* 0x0000180a06137981 */ /* 0x000f68000c1e1900 */
[----:B------:R-:W5:Y:S01]  /*0710*/  LDG.E R20, desc[UR10][R6.64+0x1c] ;  /* 0x00001c0a06147981 */ /* 0x000f62000c1e1900 */
[----:B------:R-:W-:Y:S01]  /*0720*/  IADD3 R2, PT, PT, R2, 0x8, RZ ;  /* 0x0000000802027810 */ /* 0x000fe20007ffe0ff */
[----:B--2---:R-:W-:-:S02]  /*0730*/  IMAD R11, R10, UR7, RZ ;  /* 0x000000070a0b7c24 */ /* 0x004fc4000f8e02ff */
[----:B---3--:R-:W-:-:S03]  /*0740*/  IMAD R13, R12, UR7, RZ ;  /* 0x000000070c0d7c24 */ /* 0x008fc6000f8e02ff */
[----:B------:R1:W-:Y:S01]  /*0750*/  STG.E desc[UR10][R6.64+0x4], R11 ;  /* 0x0000040b06007986 */ /* 0x0003e2000c10190a */
[----:B0-----:R-:W-:-:S03]  /*0760*/  IMAD R3, R14, UR7, RZ ;  /* 0x000000070e037c24 */ /* 0x001fc6000f8e02ff */
[----:B------:R1:W-:Y:S01]  /*0770*/  STG.E desc[UR10][R6.64+0x8], R13 ;  /* 0x0000080d06007986 */ /* 0x0003e2000c10190a */
[----:B----4-:R-:W-:-:S03]  /*0780*/  IMAD R15, R15, UR7, RZ ;  /* 0x000000070f0f7c24 */ /* 0x010fc6000f8e02ff */
[----:B------:R1:W-:Y:S01]  /*0790*/  STG.E desc[UR10][R6.64+0xc], R3 ;  /* 0x00000c0306007986 */ /* 0x0003e2000c10190a */
[----:B-----5:R-:W-:-:S03]  /*07a0*/  IMAD R9, R16, UR7, RZ ;  /* 0x0000000710097c24 */ /* 0x020fc6000f8e02ff */
[----:B------:R1:W-:Y:S01]  /*07b0*/  STG.E desc[UR10][R6.64+0x10], R15 ;  /* 0x0000100f06007986 */ /* 0x0003e2000c10190a */
[----:B------:R-:W-:-:S03]  /*07c0*/  IMAD R19, R19, UR7, RZ ;  /* 0x0000000713137c24 */ /* 0x000fc6000f8e02ff */
[----:B------:R1:W-:Y:S01]  /*07d0*/  STG.E desc[UR10][R6.64+0x14], R9 ;  /* 0x0000140906007986 */ /* 0x0003e2000c10190a */
[----:B------:R-:W-:-:S03]  /*07e0*/  IMAD R21, R20, UR7, RZ ;  /* 0x0000000714157c24 */ /* 0x000fc6000f8e02ff */
[----:B------:R1:W-:Y:S04]  /*07f0*/  STG.E desc[UR10][R6.64+0x18], R19 ;  /* 0x0000181306007986 */ /* 0x0003e8000c10190a */
[----:B------:R1:W-:Y:S02]  /*0800*/  STG.E desc[UR10][R6.64+0x1c], R21 ;  /* 0x00001c1506007986 */ /* 0x0003e4000c10190a */
.L_x_3:
[----:B------:R-:W-:Y:S05]  /*0810*/  @!P2 BRA `(.L_x_2) ;  /* 0x0000000000bca947 */ /* 0x000fea0003800000 */
[----:B------:R-:W-:Y:S01]  /*0820*/  ISETP.NE.AND P2, PT, R4, RZ, PT ;  /* 0x000000ff0400720c */ /* 0x000fe20003f45270 */
[----:B------:R-:W-:-:S12]  /*0830*/  @!P1 BRA `(.L_x_4) ;  /* 0x0000000000589947 */ /* 0x000fd80003800000 */
[----:B-1----:R-:W0:Y:S01]  /*0840*/  LDC.64 R6, c[0x0][0x390] ;  /* 0x0000e400ff067b82 */ /* 0x002e220000000a00 */
        /* <DEDUP_REMOVED lines=13> */
[----:B------:R-:W4:Y:S01]  /*0920*/  LDG.E R14, desc[UR10][R6.64+0xc] ;  /* 0x00000c0a060e7981 */ /* 0x000f22000c1e1900 */
[----:B------:R-:W-:Y:S01]  /*0930*/  IADD3 R2, PT, PT, R2, 0x4, RZ ;  /* 0x0000000402027810 */ /* 0x000fe20007ffe0ff */
[----:B--2---:R-:W-:-:S02]  /*0940*/  IMAD R11, R10, UR7, RZ ;  /* 0x000000070a0b7c24 */ /* 0x004fc4000f8e02ff */
[----:B---3--:R-:W-:-:S03]  /*0950*/  IMAD R13, R12, UR7, RZ ;  /* 0x000000070c0d7c24 */ /* 0x008fc6000f8e02ff */
[----:B------:R0:W-:Y:S01]  /*0960*/  STG.E desc[UR10][R6.64+0x4], R11 ;  /* 0x0000040b06007986 */ /* 0x0001e2000c10190a */
[----:B----4-:R-:W-:-:S03]  /*0970*/  IMAD R15, R14, UR7, RZ ;  /* 0x000000070e0f7c24 */ /* 0x010fc6000f8e02ff */
[----:B------:R0:W-:Y:S04]  /*0980*/  STG.E desc[UR10][R6.64+0x8], R13 ;  /* 0x0000080d06007986 */ /* 0x0001e8000c10190a */
[----:B------:R0:W-:Y:S02]  /*0990*/  STG.E desc[UR10][R6.64+0xc], R15 ;  /* 0x00000c0f06007986 */ /* 0x0001e4000c10190a */
.L_x_4:
[----:B------:R-:W-:Y:S05]  /*09a0*/  @!P2 BRA `(.L_x_2) ;  /* 0x000000000058a947 */ /* 0x000fea0003800000 */
[----:B01----:R-:W0:Y:S01]  /*09b0*/  LDC.64 R6, c[0x0][0x390] ;  /* 0x0000e400ff067b82 */ /* 0x003e220000000a00 */
[----:B------:R-:W-:Y:S01]  /*09c0*/  IADD3 R3, PT, PT, R2, UR12, RZ ;  /* 0x0000000c02037c10 */ /* 0x000fe2000fffe0ff */
[----:B------:R-:W1:Y:S04]  /*09d0*/  LDCU UR7, c[0x0][0x388] ;  /* 0x00007100ff0777ac */ /* 0x000e680008000800 */
[----:B0-----:R-:W-:-:S05]  /*09e0*/  IMAD.WIDE.U32 R6, R3, 0x4, R6 ;  /* 0x0000000403067825 */ /* 0x001fca00078e0006 */
[----:B------:R-:W1:Y:S01]  /*09f0*/  LDG.E R3, desc[UR10][R6.64] ;  /* 0x0000000a06037981 */ /* 0x000e62000c1e1900 */
[----:B------:R-:W-:Y:S01]  /*0a00*/  ISETP.NE.AND P2, PT, R4, 0x1, PT ;  /* 0x000000010400780c */ /* 0x000fe20003f45270 */
[----:B-1----:R-:W-:-:S05]  /*0a10*/  IMAD R3, R3, UR7, RZ ;  /* 0x0000000703037c24 */ /* 0x002fca000f8e02ff */
[----:B------:R2:W-:Y:S07]  /*0a20*/  STG.E desc[UR10][R6.64], R3 ;  /* 0x0000000306007986 */ /* 0x0005ee000c10190a */
[----:B------:R-:W-:Y:S05]  /*0a30*/  @!P2 BRA `(.L_x_2) ;  /* 0x000000000034a947 */ /* 0x000fea0003800000 */
[----:B------:R-:W0:Y:S01]  /*0a40*/  LDC.64 R8, c[0x0][0x390] ;  /* 0x0000e400ff087b82 */ /* 0x000e220000000a00 */
[----:B--2---:R-:W-:-:S04]  /*0a50*/  IADD3 R3, P2, PT, R2, UR12, RZ ;  /* 0x0000000c02037c10 */ /* 0x004fc8000ff5e0ff */
[----:B------:R-:W-:Y:S02]  /*0a60*/  IADD3.X R6, PT, PT, RZ, RZ, RZ, P2, !PT ;  /* 0x000000ffff067210 */ /* 0x000fe400017fe4ff */
[----:B0-----:R-:W-:-:S04]  /*0a70*/  LEA R2, P2, R3, R8, 0x2 ;  /* 0x0000000803027211 */ /* 0x001fc800078410ff */
[----:B------:R-:W-:-:S05]  /*0a80*/  LEA.HI.X R3, R3, R9, R6, 0x2, P2 ;  /* 0x0000000903037211 */ /* 0x000fca00010f1406 */
[----:B------:R-:W2:Y:S01]  /*0a90*/  LDG.E R6, desc[UR10][R2.64+0x4] ;  /* 0x0000040a02067981 */ /* 0x000ea2000c1e1900 */
[----:B------:R-:W-:Y:S01]  /*0aa0*/  ISETP.NE.AND P2, PT, R4, 0x2, PT ;  /* 0x000000020400780c */ /* 0x000fe20003f45270 */
[----:B--2---:R-:W-:-:S05]  /*0ab0*/  IMAD R7, R6, UR7, RZ ;  /* 0x0000000706077c24 */ /* 0x004fca000f8e02ff */
[----:B------:R3:W-:Y:S07]  /*0ac0*/  STG.E desc[UR10][R2.64+0x4], R7 ;  /* 0x0000040702007986 */ /* 0x0007ee000c10190a */
[----:B------:R-:W-:Y:S05]  /*0ad0*/  @!P2 BRA `(.L_x_2) ;  /* 0x00000000000ca947 */ /* 0x000fea0003800000 */
[----:B------:R-:W3:Y:S02]  /*0ae0*/  LDG.E R6, desc[UR10][R2.64+0x8] ;  /* 0x0000080a02067981 */ /* 0x000ee4000c1e1900 */
[----:B---3--:R-:W-:-:S05]  /*0af0*/  IMAD R7, R6, UR7, RZ ;  /* 0x0000000706077c24 */ /* 0x008fca000f8e02ff */
[----:B------:R4:W-:Y:S02]  /*0b00*/  STG.E desc[UR10][R2.64+0x8], R7 ;  /* 0x0000080702007986 */ /* 0x0009e4000c10190a */
.L_x_2:
[----:B------:R-:W-:Y:S05]  /*0b10*/  BRA.U UP1, `(.L_x_5) ;  /* 0xfffffff501847547 */ /* 0x000fea000b83ffff */
[----:B------:R-:W-:Y:S05]  /*0b20*/  EXIT ;  /* 0x000000000000794d */ /* 0x000fea0003800000 */
.L_x_6:
[----:B------:R-:W-:-:S00]  /*0b30*/  BRA `(.L_x_6) ;  /* 0xfffffffc00fc7947 */ /* 0x000fc0000383ffff */
[----:B------:R-:W-:-:S00]  /*0b40*/  NOP ;  /* 0x0000000000007918 */ /* 0x000fc00000000000 */
        /* <DEDUP_REMOVED lines=11> */
.L_x_7:


//--------------------- .nv.shared.reserved.0     --------------------------
	.section	.nv.shared.reserved.0,"aw",@nobits
	.weak		__nv_reservedSMEM_offset_0_alias
	.size		__nv_reservedSMEM_offset_0_alias, 0, 64
	.other		__nv_reservedSMEM_offset_0_alias,@"STO_CUDA_RESERVED_SHARED STV_DEFAULT"
__nv_reservedSMEM_offset_0_alias:
	.zero		0
	.zero		64


//--------------------- .nv.constant0._Z25multplicacaoEscalarMatriziiiPi --------------------------
	.section	.nv.constant0._Z25multplicacaoEscalarMatriziiiPi,"a",@progbits
	.sectionflags	@""
	.align	4
.nv.constant0._Z25multplicacaoEscalarMatriziiiPi:
	.zero		920


//--------------------- SYMBOLS --------------------------

	.type		.nv.reservedSmem.offset0,@object
	.size		.nv.reservedSmem.offset0,0x4
